	.headerflags	@"EF_CUDA_TEXMODE_UNIFIED EF_CUDA_64BIT_ADDRESS EF_CUDA_ACCELERATORS EF_CUDA_SM90 EF_CUDA_VIRTUAL_SM(EF_CUDA_SM90)"
	.elftype	@"ET_EXEC"


//--------------------- .nv.info                  --------------------------
	.section	.nv.info,"",@"SHT_CUDA_INFO"
	.align	4


	//----- nvinfo : EIATTR_REGCOUNT
	.align		4
        /*0000*/ 	.byte	0x04, 0x2f
        /*0002*/ 	.short	(.L_1 - .L_0)
	.align		4
.L_0:
        /*0004*/ 	.word	index@(triton_poi_fused_cat_9)
        /*0008*/ 	.word	0x00000020


	//----- nvinfo : EIATTR_MIN_STACK_SIZE
	.align		4
.L_1:
        /*000c*/ 	.byte	0x04, 0x12
        /*000e*/ 	.short	(.L_3 - .L_2)
	.align		4
.L_2:
        /*0010*/ 	.word	index@(triton_poi_fused_cat_9)
        /*0014*/ 	.word	0x00000000


	//----- nvinfo : EIATTR_FRAME_SIZE
	.align		4
.L_3:
        /*0018*/ 	.byte	0x04, 0x11
        /*001a*/ 	.short	(.L_5 - .L_4)
	.align		4
.L_4:
        /*001c*/ 	.word	index@(triton_poi_fused_cat_9)
        /*0020*/ 	.word	0x00000000


	//----- nvinfo : EIATTR_MIN_STACK_SIZE
	.align		4
.L_5:
        /*0024*/ 	.byte	0x04, 0x12
        /*0026*/ 	.short	(.L_7 - .L_6)
	.align		4
.L_6:
        /*0028*/ 	.word	index@(triton_poi_fused_cat_9)
        /*002c*/ 	.word	0x00000000
.L_7:


//--------------------- .nv.info.triton_poi_fused_cat_9 --------------------------
	.section	.nv.info.triton_poi_fused_cat_9,"",@"SHT_CUDA_INFO"
	.sectionflags	@""
	.align	4


	//----- nvinfo : EIATTR_CUDA_API_VERSION
	.align		4
        /*0000*/ 	.byte	0x04, 0x37
        /*0002*/ 	.short	(.L_9 - .L_8)
.L_8:
        /*0004*/ 	.word	0x0000007c


	//----- nvinfo : EIATTR_KPARAM_INFO
	.align		4
.L_9:
        /*0008*/ 	.byte	0x04, 0x17
        /*000a*/ 	.short	(.L_11 - .L_10)
.L_10:
        /*000c*/ 	.word	0x00000000
        /*0010*/ 	.short	0x0004
        /*0012*/ 	.short	0x0020
        /*0014*/ 	.byte	0x00, 0xf0, 0x11, 0x00


	//----- nvinfo : EIATTR_KPARAM_INFO
	.align		4
.L_11:
        /*0018*/ 	.byte	0x04, 0x17
        /*001a*/ 	.short	(.L_13 - .L_12)
.L_12:
        /*001c*/ 	.word	0x00000000
        /*0020*/ 	.short	0x0003
        /*0022*/ 	.short	0x0018
        /*0024*/ 	.byte	0x00, 0xf4, 0x21, 0x00


	//----- nvinfo : EIATTR_KPARAM_INFO
	.align		4
.L_13:
        /*0028*/ 	.byte	0x04, 0x17
        /*002a*/ 	.short	(.L_15 - .L_14)
.L_14:
        /*002c*/ 	.word	0x00000000
        /*0030*/ 	.short	0x0002
        /*0032*/ 	.short	0x0010
        /*0034*/ 	.byte	0x00, 0xf4, 0x21, 0x00


	//----- nvinfo : EIATTR_KPARAM_INFO
	.align		4
.L_15:
        /*0038*/ 	.byte	0x04, 0x17
        /*003a*/ 	.short	(.L_17 - .L_16)
.L_16:
        /*003c*/ 	.word	0x00000000
        /*0040*/ 	.short	0x0001
        /*0042*/ 	.short	0x0008
        /*0044*/ 	.byte	0x00, 0xf4, 0x21, 0x00


	//----- nvinfo : EIATTR_KPARAM_INFO
	.align		4
.L_17:
        /*0048*/ 	.byte	0x04, 0x17
        /*004a*/ 	.short	(.L_19 - .L_18)
.L_18:
        /*004c*/ 	.word	0x00000000
        /*0050*/ 	.short	0x0000
        /*0052*/ 	.short	0x0000
        /*0054*/ 	.byte	0x00, 0xf4, 0x21, 0x00


	//----- nvinfo : EIATTR_SPARSE_MMA_MASK
	.align		4
.L_19:
        /*0058*/ 	.byte	0x03, 0x50
        /*005a*/ 	.short	0x0000


	//----- nvinfo : EIATTR_MAXREG_COUNT
	.align		4
        /*005c*/ 	.byte	0x03, 0x1b
        /*005e*/ 	.short	0x00ff


	//----- nvinfo : EIATTR_EXIT_INSTR_OFFSETS
	.align		4
        /*0060*/ 	.byte	0x04, 0x1c
        /*0062*/ 	.short	(.L_21 - .L_20)


	//   ....[0]....
.L_20:
        /*0064*/ 	.word	0x000009f0


	//----- nvinfo : EIATTR_REQNTID
	.align		4
.L_21:
        /*0068*/ 	.byte	0x04, 0x10
        /*006a*/ 	.short	(.L_23 - .L_22)
.L_22:
        /*006c*/ 	.word	0x00000080
        /*0070*/ 	.word	0x00000001
        /*0074*/ 	.word	0x00000001


	//----- nvinfo : EIATTR_CBANK_PARAM_SIZE
	.align		4
.L_23:
        /*0078*/ 	.byte	0x03, 0x19
        /*007a*/ 	.short	0x0024


	//----- nvinfo : EIATTR_PARAM_CBANK
	.align		4
        /*007c*/ 	.byte	0x04, 0x0a
        /*007e*/ 	.short	(.L_25 - .L_24)
	.align		4
.L_24:
        /*0080*/ 	.word	index@(.nv.constant0.triton_poi_fused_cat_9)
        /*0084*/ 	.short	0x0210
        /*0086*/ 	.short	0x0024


	//----- nvinfo : EIATTR_SW_WAR
	.align		4
.L_25:
        /*0088*/ 	.byte	0x04, 0x36
        /*008a*/ 	.short	(.L_27 - .L_26)
.L_26:
        /*008c*/ 	.word	0x00000008
.L_27:


//--------------------- .nv.callgraph             --------------------------
	.section	.nv.callgraph,"",@"SHT_CUDA_CALLGRAPH"
	.align	4
	.sectionentsize	8
	.align		4
        /*0000*/ 	.word	0x00000000
	.align		4
        /*0004*/ 	.word	0xffffffff
	.align		4
        /*0008*/ 	.word	0x00000000
	.align		4
        /*000c*/ 	.word	0xfffffffe
	.align		4
        /*0010*/ 	.word	0x00000000
	.align		4
        /*0014*/ 	.word	0xfffffffd
	.align		4
        /*0018*/ 	.word	0x00000000
	.align		4
        /*001c*/ 	.word	0xfffffffc


//--------------------- .text.triton_poi_fused_cat_9 --------------------------
	.section	.text.triton_poi_fused_cat_9,"ax",@progbits
	.align	128
        .global         triton_poi_fused_cat_9
        .type           triton_poi_fused_cat_9,@function
        .size           triton_poi_fused_cat_9,(.L_x_1 - triton_poi_fused_cat_9)
        .other          triton_poi_fused_cat_9,@"STO_CUDA_ENTRY STV_DEFAULT"
triton_poi_fused_cat_9:
.text.triton_poi_fused_cat_9:
[----:B------:R-:W-:Y:S01]  /*0000*/  LDC R1, c[0x0][0x28] ;  /* 0x00000a00ff017b82 */ /* 0x000fe20000000800 */
[----:B------:R-:W1:Y:S01]  /*0010*/  S2R R0, SR_TID.X ;  /* 0x0000000000007919 */ /* 0x000e620000002100 */
[----:B------:R-:W-:-:S06]  /*0020*/  IMAD.MOV.U32 R2, RZ, RZ, RZ ;  /* 0x000000ffff027224 */ /* 0x000fcc00078e00ff */
[----:B------:R-:W2:Y:S01]  /*0030*/  LDC.64 R4, c[0x0][0x210] ;  /* 0x00008400ff047b82 */ /* 0x000ea20000000a00 */
[----:B------:R-:W-:Y:S01]  /*0040*/  IMAD.MOV.U32 R20, RZ, RZ, RZ ;  /* 0x000000ffff147224 */ /* 0x000fe200078e00ff */
[----:B------:R-:W3:Y:S01]  /*0050*/  S2R R21, SR_CTAID.X ;  /* 0x0000000000157919 */ /* 0x000ee20000002500 */
[----:B------:R-:W-:Y:S01]  /*0060*/  IMAD.MOV.U32 R16, RZ, RZ, RZ ;  /* 0x000000ffff107224 */ /* 0x000fe200078e00ff */
[----:B------:R-:W-:-:S04]  /*0070*/  ULDC.64 UR4, c[0x0][0x208] ;  /* 0x0000820000047ab9 */ /* 0x000fc80000000a00 */
[----:B------:R-:W4:Y:S01]  /*0080*/  LDC.64 R6, c[0x0][0x218] ;  /* 0x00008600ff067b82 */ /* 0x000f220000000a00 */
[----:B------:R-:W-:Y:S01]  /*0090*/  IMAD.MOV.U32 R12, RZ, RZ, RZ ;  /* 0x000000ffff0c7224 */ /* 0x000fe200078e00ff */
[----:B------:R-:W-:Y:S01]  /*00a0*/  ULDC.64 UR6, c[0x0][0x220] ;  /* 0x0000880000067ab9 */ /* 0x000fe20000000a00 */
[----:B-1----:R-:W-:Y:S01]  /*00b0*/  IMAD.SHL.U32 R0, R0, 0x4, RZ ;  /* 0x0000000400007824 */ /* 0x002fe200078e00ff */
[----:B---3--:R-:W-:-:S04]  /*00c0*/  SHF.R.S32.HI R13, RZ, 0x15, R21 ;  /* 0x00000015ff0d7819 */ /* 0x008fc80000011415 */
[----:B------:R-:W-:Y:S02]  /*00d0*/  LOP3.LUT R0, R0, 0x1fc, RZ, 0xc0, !PT ;  /* 0x000001fc00007812 */ /* 0x000fe400078ec0ff */
[----:B------:R-:W-:-:S03]  /*00e0*/  SGXT R13, R13, 0x1 ;  /* 0x000000010d0d781a */ /* 0x000fc60000000200 */
[----:B------:R-:W-:-:S05]  /*00f0*/  IMAD R21, R21, 0x400, R0 ;  /* 0x0000040015157824 */ /* 0x000fca00078e0200 */
[----:B------:R-:W-:-:S04]  /*0100*/  LEA.HI R18, R13, R21, RZ, 0xc ;  /* 0x000000150d127211 */ /* 0x000fc800078f60ff */
[----:B------:R-:W-:-:S05]  /*0110*/  SHF.R.S32.HI R3, RZ, 0xc, R18 ;  /* 0x0000000cff037819 */ /* 0x000fca0000011412 */
[----:B------:R-:W-:-:S04]  /*0120*/  IMAD.HI R0, R3, -0x1d9f9cf5, R2 ;  /* 0xe260630b03007827 */ /* 0x000fc800078e0202 */
[----:B------:R-:W-:Y:S01]  /*0130*/  IMAD.HI R2, R21, -0x1d9f9cf5, R20 ;  /* 0xe260630b15027827 */ /* 0x000fe200078e0214 */
[----:B------:R-:W-:-:S04]  /*0140*/  SHF.R.U32.HI R9, RZ, 0x1f, R0 ;  /* 0x0000001fff097819 */ /* 0x000fc80000011600 */
[----:B------:R-:W-:Y:S02]  /*0150*/  LEA.HI.SX32 R9, R0, R9, 0x17 ;  /* 0x0000000900097211 */ /* 0x000fe400078fbaff */
[----:B------:R-:W-:-:S03]  /*0160*/  SHF.R.U32.HI R11, RZ, 0x1f, R2 ;  /* 0x0000001fff0b7819 */ /* 0x000fc60000011602 */
[----:B------:R-:W-:Y:S01]  /*0170*/  IMAD R19, R9, -0x243, R3 ;  /* 0xfffffdbd09137824 */ /* 0x000fe200078e0203 */
[----:B------:R-:W-:Y:S02]  /*0180*/  LEA.HI.SX32 R11, R2, R11, 0xb ;  /* 0x0000000b020b7211 */ /* 0x000fe400078f5aff */
[----:B------:R-:W-:Y:S01]  /*0190*/  CS2R R8, SRZ ;  /* 0x0000000000087805 */ /* 0x000fe2000001ff00 */
[C---:B----4-:R-:W-:Y:S01]  /*01a0*/  IMAD.WIDE R14, R19.reuse, 0x4, R6 ;  /* 0x00000004130e7825 */ /* 0x050fe200078e0206 */
[----:B------:R-:W-:-:S03]  /*01b0*/  ISETP.GE.AND P2, PT, R19, 0x20, PT ;  /* 0x000000201300780c */ /* 0x000fc60003f46270 */
[----:B------:R-:W-:-:S04]  /*01c0*/  IMAD R0, R11, -0x243000, R21 ;  /* 0xffdbd0000b007824 */ /* 0x000fc800078e0215 */
[----:B------:R-:W-:Y:S01]  /*01d0*/  IMAD R23, R11, 0x20000, R0 ;  /* 0x000200000b177824 */ /* 0x000fe200078e0200 */
[----:B------:R-:W-:-:S03]  /*01e0*/  CS2R R10, SRZ ;  /* 0x00000000000a7805 */ /* 0x000fc6000001ff00 */
[----:B--2---:R-:W-:Y:S02]  /*01f0*/  IMAD.WIDE R22, R23, 0x4, R4 ;  /* 0x0000000417167825 */ /* 0x004fe400078e0204 */
[----:B------:R-:W2:Y:S04]  /*0200*/  @!P2 LDG.E.EL R16, desc[UR4][R14.64] ;  /* 0x000000040e10a981 */ /* 0x000ea8000c2e1900 */
[----:B------:R1:W3:Y:S01]  /*0210*/  @!P2 LDG.E.128 R8, desc[UR4][R22.64] ;  /* 0x000000041608a981 */ /* 0x0002e2000c1e1d00 */
[----:B------:R-:W-:-:S05]  /*0220*/  VIADD R3, R21, 0x200 ;  /* 0x0000020015037836 */ /* 0x000fca0000000000 */
[----:B------:R-:W-:-:S04]  /*0230*/  LEA.HI R26, R13, R3, RZ, 0xc ;  /* 0x000000030d1a7211 */ /* 0x000fc800078f60ff */
[----:B------:R-:W-:Y:S01]  /*0240*/  SHF.R.S32.HI R13, RZ, 0xc, R26 ;  /* 0x0000000cff0d7819 */ /* 0x000fe2000001141a */
[----:B------:R-:W-:-:S04]  /*0250*/  IMAD.MOV.U32 R2, RZ, RZ, RZ ;  /* 0x000000ffff027224 */ /* 0x000fc800078e00ff */
[----:B------:R-:W-:-:S05]  /*0260*/  IMAD.HI R0, R13, -0x1d9f9cf5, R12 ;  /* 0xe260630b0d007827 */ /* 0x000fca00078e020c */
[----:B------:R-:W-:Y:S01]  /*0270*/  SHF.R.U32.HI R17, RZ, 0x1f, R0 ;  /* 0x0000001fff117819 */ /* 0x000fe20000011600 */
[----:B------:R-:W-:-:S03]  /*0280*/  IMAD.HI R2, R3, -0x1d9f9cf5, R2 ;  /* 0xe260630b03027827 */ /* 0x000fc600078e0202 */
[----:B------:R-:W-:Y:S01]  /*0290*/  LEA.HI.SX32 R17, R0, R17, 0x17 ;  /* 0x0000001100117211 */ /* 0x000fe200078fbaff */
[----:B------:R-:W-:Y:S01]  /*02a0*/  IMAD.HI R20, R21, -0x1d9f9cf5, R20 ;  /* 0xe260630b15147827 */ /* 0x000fe200078e0214 */
[----:B------:R-:W-:-:S03]  /*02b0*/  SHF.R.U32.HI R25, RZ, 0x1f, R2 ;  /* 0x0000001fff197819 */ /* 0x000fc60000011602 */
[----:B------:R-:W-:Y:S01]  /*02c0*/  IMAD R17, R17, -0x243, R13 ;  /* 0xfffffdbd11117824 */ /* 0x000fe200078e020d */
[----:B------:R-:W-:Y:S02]  /*02d0*/  LEA.HI.SX32 R2, R2, R25, 0xb ;  /* 0x0000001902027211 */ /* 0x000fe400078f5aff */
[----:B------:R-:W-:Y:S02]  /*02e0*/  SHF.R.U32.HI R27, RZ, 0x1f, R20 ;  /* 0x0000001fff1b7819 */ /* 0x000fe40000011614 */
[----:B------:R-:W-:Y:S01]  /*02f0*/  ISETP.GE.AND P1, PT, R17, 0x20, PT ;  /* 0x000000201100780c */ /* 0x000fe20003f26270 */
[----:B------:R-:W-:Y:S01]  /*0300*/  IMAD R13, R2, -0x243000, R3 ;  /* 0xffdbd000020d7824 */ /* 0x000fe200078e0203 */
[----:B------:R-:W-:Y:S02]  /*0310*/  LEA.HI.SX32 R27, R20, R27, 0xb ;  /* 0x0000001b141b7211 */ /* 0x000fe400078f5aff */
[----:B-1----:R-:W-:Y:S02]  /*0320*/  CS2R R22, SRZ ;  /* 0x0000000000167805 */ /* 0x002fe4000001ff00 */
[----:B------:R-:W-:-:S02]  /*0330*/  LOP3.LUT R29, R18, 0xfffff000, RZ, 0xc0, !PT ;  /* 0xfffff000121d7812 */ /* 0x000fc400078ec0ff */
[----:B------:R-:W-:Y:S01]  /*0340*/  CS2R R24, SRZ ;  /* 0x0000000000187805 */ /* 0x000fe2000001ff00 */
[----:B------:R-:W-:Y:S02]  /*0350*/  IMAD R13, R2, 0x20000, R13 ;  /* 0x00020000020d7824 */ /* 0x000fe400078e020d */
[----:B------:R-:W-:Y:S01]  /*0360*/  IMAD.MOV.U32 R0, RZ, RZ, RZ ;  /* 0x000000ffff007224 */ /* 0x000fe200078e00ff */
[----:B------:R-:W4:Y:S01]  /*0370*/  @!P2 LDG.E.EL R23, desc[UR4][R14.64] ;  /* 0x000000040e17a981 */ /* 0x000f22000c2e1900 */
[----:B------:R-:W-:Y:S02]  /*0380*/  IMAD.MOV.U32 R20, RZ, RZ, RZ ;  /* 0x000000ffff147224 */ /* 0x000fe400078e00ff */
[----:B------:R-:W-:Y:S01]  /*0390*/  IMAD.MOV.U32 R2, RZ, RZ, RZ ;  /* 0x000000ffff027224 */ /* 0x000fe200078e00ff */
[----:B------:R-:W5:Y:S01]  /*03a0*/  @!P2 LDG.E.EL R22, desc[UR4][R14.64] ;  /* 0x000000040e16a981 */ /* 0x000f62000c2e1900 */
[----:B------:R-:W-:Y:S02]  /*03b0*/  IMAD R28, R27, 0x223000, RZ ;  /* 0x002230001b1c7824 */ /* 0x000fe400078e02ff */
[----:B------:R-:W-:Y:S01]  /*03c0*/  IMAD.WIDE R6, R17, 0x4, R6 ;  /* 0x0000000411067825 */ /* 0x000fe200078e0206 */
[----:B------:R1:W5:Y:S03]  /*03d0*/  @!P2 LDG.E.EL R24, desc[UR4][R14.64] ;  /* 0x000000040e18a981 */ /* 0x000366000c2e1900 */
[----:B------:R-:W-:-:S02]  /*03e0*/  IMAD.IADD R18, R21, 0x1, -R29 ;  /* 0x0000000115127824 */ /* 0x000fc400078e0a1d */
[----:B------:R-:W-:Y:S02]  /*03f0*/  IMAD.SHL.U32 R27, R19, 0x1000, RZ ;  /* 0x00001000131b7824 */ /* 0x000fe400078e00ff */
[----:B------:R-:W-:Y:S01]  /*0400*/  IMAD.WIDE R4, R13, 0x4, R4 ;  /* 0x000000040d047825 */ /* 0x000fe200078e0204 */
[----:B------:R-:W-:Y:S01]  /*0410*/  LOP3.LUT R29, R26, 0xfffff000, RZ, 0xc0, !PT ;  /* 0xfffff0001a1d7812 */ /* 0x000fe200078ec0ff */
[----:B------:R-:W5:Y:S01]  /*0420*/  @!P1 LDG.E.EL R25, desc[UR4][R6.64] ;  /* 0x0000000406199981 */ /* 0x000f62000c2e1900 */
[----:B-1----:R-:W-:Y:S01]  /*0430*/  CS2R R14, SRZ ;  /* 0x00000000000e7805 */ /* 0x002fe2000001ff00 */
[----:B------:R-:W-:Y:S01]  /*0440*/  IMAD.MOV.U32 R13, RZ, RZ, RZ ;  /* 0x000000ffff0d7224 */ /* 0x000fe200078e00ff */
[--C-:B------:R-:W-:Y:S01]  /*0450*/  IADD3 R26, P0, P3, R27, R18, R28.reuse ;  /* 0x000000121b1a7210 */ /* 0x100fe20007b1e01c */
[----:B------:R-:W5:Y:S01]  /*0460*/  @!P1 LDG.E.EL R0, desc[UR4][R6.64] ;  /* 0x0000000406009981 */ /* 0x000f62000c2e1900 */
[----:B------:R-:W-:Y:S02]  /*0470*/  SHF.R.S32.HI R28, RZ, 0x1f, R28 ;  /* 0x0000001fff1c7819 */ /* 0x000fe4000001141c */
[----:B------:R-:W-:Y:S01]  /*0480*/  SHF.R.S32.HI R27, RZ, 0x1f, R27 ;  /* 0x0000001fff1b7819 */ /* 0x000fe2000001141b */
[----:B------:R-:W5:Y:S04]  /*0490*/  @!P1 LDG.E.EL R20, desc[UR4][R6.64] ;  /* 0x0000000406149981 */ /* 0x000f68000c2e1900 */
[----:B------:R1:W5:Y:S04]  /*04a0*/  @!P1 LDG.E.EL R2, desc[UR4][R6.64] ;  /* 0x0000000406029981 */ /* 0x000368000c2e1900 */
[----:B------:R1:W5:Y:S02]  /*04b0*/  @!P1 LDG.E.128 R12, desc[UR4][R4.64] ;  /* 0x00000004040c9981 */ /* 0x000364000c1e1d00 */
[----:B01----:R-:W-:Y:S01]  /*04c0*/  SHF.R.S32.HI R6, RZ, 0x1f, R18 ;  /* 0x0000001fff067819 */ /* 0x003fe20000011412 */
[----:B------:R-:W-:-:S03]  /*04d0*/  VIADD R7, R21, 0x200 ;  /* 0x0000020015077836 */ /* 0x000fc60000000000 */
[----:B------:R-:W-:Y:S01]  /*04e0*/  IADD3.X R5, R27, R6, R28, P0, P3 ;  /* 0x000000061b057210 */ /* 0x000fe200007e641c */
[----:B------:R-:W-:-:S04]  /*04f0*/  IMAD.MOV.U32 R6, RZ, RZ, RZ ;  /* 0x000000ffff067224 */ /* 0x000fc800078e00ff */
[----:B------:R-:W-:-:S05]  /*0500*/  IMAD.HI R6, R7, -0x1d9f9cf5, R6 ;  /* 0xe260630b07067827 */ /* 0x000fca00078e0206 */
[----:B------:R-:W-:-:S04]  /*0510*/  SHF.R.U32.HI R7, RZ, 0x1f, R6 ;  /* 0x0000001fff077819 */ /* 0x000fc80000011606 */
[----:B------:R-:W-:Y:S01]  /*0520*/  LEA.HI.SX32 R6, R6, R7, 0xb ;  /* 0x0000000706067211 */ /* 0x000fe200078f5aff */
[----:B------:R-:W-:Y:S02]  /*0530*/  IMAD.IADD R3, R3, 0x1, -R29 ;  /* 0x0000000103037824 */ /* 0x000fe400078e0a1d */
[----:B------:R-:W-:Y:S02]  /*0540*/  IMAD.SHL.U32 R4, R17, 0x1000, RZ ;  /* 0x0000100011047824 */ /* 0x000fe400078e00ff */
[----:B------:R-:W-:Y:S01]  /*0550*/  IMAD R6, R6, 0x223000, RZ ;  /* 0x0022300006067824 */ /* 0x000fe200078e02ff */
[----:B------:R-:W-:Y:S02]  /*0560*/  SHF.R.S32.HI R18, RZ, 0x1f, R3 ;  /* 0x0000001fff127819 */ /* 0x000fe40000011403 */
[----:B------:R-:W-:Y:S02]  /*0570*/  LEA R28, P0, R26, UR6, 0x2 ;  /* 0x000000061a1c7c11 */ /* 0x000fe4000f8010ff */
[----:B------:R-:W-:-:S02]  /*0580*/  IADD3 R3, P4, P5, R4, R3, R6 ;  /* 0x0000000304037210 */ /* 0x000fc40007d9e006 */
[----:B------:R-:W-:Y:S02]  /*0590*/  ISETP.GT.AND P3, PT, R19, 0x1f, PT ;  /* 0x0000001f1300780c */ /* 0x000fe40003f64270 */
[----:B------:R-:W-:Y:S02]  /*05a0*/  SHF.R.S32.HI R6, RZ, 0x1f, R6 ;  /* 0x0000001fff067819 */ /* 0x000fe40000011406 */
[----:B------:R-:W-:Y:S02]  /*05b0*/  SHF.R.S32.HI R7, RZ, 0x1f, R4 ;  /* 0x0000001fff077819 */ /* 0x000fe40000011404 */
[----:B------:R-:W-:Y:S02]  /*05c0*/  LEA.HI.X R29, R26, UR7, R5, 0x2, P0 ;  /* 0x000000071a1d7c11 */ /* 0x000fe400080f1405 */
[----:B------:R-:W-:Y:S02]  /*05d0*/  IADD3.X R18, R7, R18, R6, P4, P5 ;  /* 0x0000001207127210 */ /* 0x000fe400027ea406 */
[----:B------:R-:W-:-:S02]  /*05e0*/  ISETP.GT.AND P0, PT, R17, 0x1f, PT ;  /* 0x0000001f1100780c */ /* 0x000fc40003f04270 */
[C---:B------:R-:W-:Y:S02]  /*05f0*/  LEA R26, P4, R3.reuse, UR6, 0x2 ;  /* 0x00000006031a7c11 */ /* 0x040fe4000f8810ff */
[----:B------:R-:W-:Y:S02]  /*0600*/  CS2R R4, SRZ ;  /* 0x0000000000047805 */ /* 0x000fe4000001ff00 */
[----:B------:R-:W-:Y:S02]  /*0610*/  CS2R R6, SRZ ;  /* 0x0000000000067805 */ /* 0x000fe4000001ff00 */
[----:B------:R-:W-:Y:S02]  /*0620*/  LEA.HI.X R27, R3, UR7, R18, 0x2, P4 ;  /* 0x00000007031b7c11 */ /* 0x000fe4000a0f1412 */
[----:B------:R-:W-:Y:S02]  /*0630*/  CS2R R18, SRZ ;  /* 0x0000000000127805 */ /* 0x000fe4000001ff00 */
[----:B------:R4:W5:Y:S01]  /*0640*/  @P3 LDG.E.128 R4, desc[UR4][R28.64+-0x80000] ;  /* 0xf80000041c043981 */ /* 0x000962000c1e1d00 */
[----:B--2---:R-:W-:-:S02]  /*0650*/  SEL R17, R16, RZ, !P2 ;  /* 0x000000ff10117207 */ /* 0x004fc40005000000 */
[----:B---3--:R-:W-:-:S04]  /*0660*/  SEL R8, R8, RZ, !P2 ;  /* 0x000000ff08087207 */ /* 0x008fc80005000000 */
[C---:B------:R-:W-:Y:S01]  /*0670*/  FSETP.GT.AND P6, PT, R8.reuse, -R17, PT ;  /* 0x800000110800720b */ /* 0x040fe20003fc4000 */
[----:B------:R-:W-:Y:S01]  /*0680*/  FADD R3, R8, R17 ;  /* 0x0000001108037221 */ /* 0x000fe20000000000 */
[----:B------:R-:W-:-:S06]  /*0690*/  CS2R R16, SRZ ;  /* 0x0000000000107805 */ /* 0x000fcc000001ff00 */
[----:B------:R0:W2:Y:S01]  /*06a0*/  @P0 LDG.E.128 R16, desc[UR4][R26.64+-0x80000] ;  /* 0xf80000041a100981 */ /* 0x0000a2000c1e1d00 */
[----:B------:R-:W-:Y:S02]  /*06b0*/  SEL R9, R9, RZ, !P2 ;  /* 0x000000ff09097207 */ /* 0x000fe40005000000 */
[----:B------:R-:W-:Y:S02]  /*06c0*/  SEL R10, R10, RZ, !P2 ;  /* 0x000000ff0a0a7207 */ /* 0x000fe40005000000 */
[----:B------:R-:W-:Y:S01]  /*06d0*/  SEL R8, R11, RZ, !P2 ;  /* 0x000000ff0b087207 */ /* 0x000fe20005000000 */
[----:B------:R-:W-:Y:S01]  /*06e0*/  @!P6 FMUL R3, R3, 0.10000000149011611938 ;  /* 0x3dcccccd0303e820 */ /* 0x000fe20000400000 */
[----:B----4-:R-:W-:-:S04]  /*06f0*/  SEL R28, R23, RZ, !P2 ;  /* 0x000000ff171c7207 */ /* 0x010fc80005000000 */
[C---:B------:R-:W-:Y:S02]  /*0700*/  FSETP.GT.AND P4, PT, R9.reuse, -R28, PT ;  /* 0x8000001c0900720b */ /* 0x040fe40003f84000 */
[----:B-----5:R-:W-:Y:S01]  /*0710*/  SEL R29, R22, RZ, !P2 ;  /* 0x000000ff161d7207 */ /* 0x020fe20005000000 */
[----:B------:R-:W-:Y:S01]  /*0720*/  FADD R23, R9, R28 ;  /* 0x0000001c09177221 */ /* 0x000fe20000000000 */
[----:B0-----:R-:W-:Y:S02]  /*0730*/  SEL R27, R24, RZ, !P2 ;  /* 0x000000ff181b7207 */ /* 0x001fe40005000000 */
[C---:B------:R-:W-:Y:S01]  /*0740*/  FSETP.GT.AND P5, PT, R10.reuse, -R29, PT ;  /* 0x8000001d0a00720b */ /* 0x040fe20003fa4000 */
[----:B------:R-:W-:Y:S02]  /*0750*/  FADD R22, R10, R29 ;  /* 0x0000001d0a167221 */ /* 0x000fe40000000000 */
[----:B------:R-:W0:Y:S01]  /*0760*/  LDC.64 R10, c[0x0][0x228] ;  /* 0x00008a00ff0a7b82 */ /* 0x000e220000000a00 */
[----:B------:R-:W-:-:S03]  /*0770*/  SEL R24, R25, RZ, !P1 ;  /* 0x000000ff19187207 */ /* 0x000fc60004800000 */
[----:B------:R-:W-:Y:S01]  /*0780*/  @!P4 FMUL R23, R23, 0.10000000149011611938 ;  /* 0x3dcccccd1717c820 */ /* 0x000fe20000400000 */
[----:B------:R-:W-:Y:S02]  /*0790*/  FSETP.GT.AND P6, PT, R8, -R27, PT ;  /* 0x8000001b0800720b */ /* 0x000fe40003fc4000 */
[----:B------:R-:W-:-:S04]  /*07a0*/  SEL R9, R12, RZ, !P1 ;  /* 0x000000ff0c097207 */ /* 0x000fc80004800000 */
[C---:B------:R-:W-:Y:S01]  /*07b0*/  FSETP.GT.AND P4, PT, R9.reuse, -R24, PT ;  /* 0x800000180900720b */ /* 0x040fe20003f84000 */
[----:B------:R-:W-:Y:S01]  /*07c0*/  FADD R12, R8, R27 ;  /* 0x0000001b080c7221 */ /* 0x000fe20000000000 */
[----:B------:R-:W-:Y:S01]  /*07d0*/  FADD R8, R9, R24 ;  /* 0x0000001809087221 */ /* 0x000fe20000000000 */
[----:B------:R-:W-:Y:S02]  /*07e0*/  SEL R13, R13, RZ, !P1 ;  /* 0x000000ff0d0d7207 */ /* 0x000fe40004800000 */
[----:B------:R-:W-:Y:S02]  /*07f0*/  SEL R14, R14, RZ, !P1 ;  /* 0x000000ff0e0e7207 */ /* 0x000fe40004800000 */
[----:B------:R-:W-:Y:S02]  /*0800*/  SEL R15, R15, RZ, !P1 ;  /* 0x000000ff0f0f7207 */ /* 0x000fe40004800000 */
[----:B------:R-:W-:Y:S02]  /*0810*/  SEL R24, R0, RZ, !P1 ;  /* 0x000000ff00187207 */ /* 0x000fe40004800000 */
[----:B------:R-:W-:-:S02]  /*0820*/  SEL R25, R20, RZ, !P1 ;  /* 0x000000ff14197207 */ /* 0x000fc40004800000 */
[----:B------:R-:W-:Y:S01]  /*0830*/  SEL R2, R2, RZ, !P1 ;  /* 0x000000ff02027207 */ /* 0x000fe20004800000 */
[----:B------:R-:W-:Y:S01]  /*0840*/  @!P5 FMUL R22, R22, 0.10000000149011611938 ;  /* 0x3dcccccd1616d820 */ /* 0x000fe20000400000 */
[----:B------:R-:W-:Y:S01]  /*0850*/  @!P6 FMUL R12, R12, 0.10000000149011611938 ;  /* 0x3dcccccd0c0ce820 */ /* 0x000fe20000400000 */
[----:B------:R-:W-:Y:S01]  /*0860*/  @!P4 FMUL R8, R8, 0.10000000149011611938 ;  /* 0x3dcccccd0808c820 */ /* 0x000fe20000400000 */
[----:B------:R-:W-:Y:S02]  /*0870*/  FSETP.GT.AND P6, PT, R13, -R24, PT ;  /* 0x800000180d00720b */ /* 0x000fe40003fc4000 */
[----:B------:R-:W-:Y:S02]  /*0880*/  FSETP.GT.AND P5, PT, R14, -R25, PT ;  /* 0x800000190e00720b */ /* 0x000fe40003fa4000 */
[----:B------:R-:W-:Y:S01]  /*0890*/  FSETP.GT.AND P4, PT, R15, -R2, PT ;  /* 0x800000020f00720b */ /* 0x000fe20003f84000 */
[----:B0-----:R-:W-:-:S04]  /*08a0*/  IMAD.WIDE R20, R21, 0x4, R10 ;  /* 0x0000000415147825 */ /* 0x001fc800078e020a */
[----:B------:R-:W-:Y:S01]  /*08b0*/  FADD R9, R13, R24 ;  /* 0x000000180d097221 */ /* 0x000fe20000000000 */
[----:B------:R-:W-:Y:S01]  /*08c0*/  FADD R10, R14, R25 ;  /* 0x000000190e0a7221 */ /* 0x000fe20000000000 */
[----:B------:R-:W-:Y:S02]  /*08d0*/  FADD R11, R15, R2 ;  /* 0x000000020f0b7221 */ /* 0x000fe40000000000 */
[----:B------:R-:W-:Y:S02]  /*08e0*/  @!P6 FMUL R9, R9, 0.10000000149011611938 ;  /* 0x3dcccccd0909e820 */ /* 0x000fe40000400000 */
[----:B------:R-:W-:Y:S02]  /*08f0*/  @!P5 FMUL R10, R10, 0.10000000149011611938 ;  /* 0x3dcccccd0a0ad820 */ /* 0x000fe40000400000 */
[----:B------:R-:W-:Y:S01]  /*0900*/  @!P4 FMUL R11, R11, 0.10000000149011611938 ;  /* 0x3dcccccd0b0bc820 */ /* 0x000fe20000400000 */
[----:B------:R-:W-:Y:S02]  /*0910*/  SEL R4, R4, RZ, P3 ;  /* 0x000000ff04047207 */ /* 0x000fe40001800000 */
[----:B------:R-:W-:-:S02]  /*0920*/  SEL R0, R5, RZ, P3 ;  /* 0x000000ff05007207 */ /* 0x000fc40001800000 */
[----:B------:R-:W-:Y:S02]  /*0930*/  SEL R27, R6, RZ, P3 ;  /* 0x000000ff061b7207 */ /* 0x000fe40001800000 */
[----:B------:R-:W-:Y:S02]  /*0940*/  SEL R7, R7, RZ, P3 ;  /* 0x000000ff07077207 */ /* 0x000fe40001800000 */
[----:B------:R-:W-:Y:S02]  /*0950*/  SEL R4, R3, R4, !P2 ;  /* 0x0000000403047207 */ /* 0x000fe40005000000 */
[----:B------:R-:W-:Y:S02]  /*0960*/  SEL R5, R23, R0, !P2 ;  /* 0x0000000017057207 */ /* 0x000fe40005000000 */
[----:B------:R-:W-:Y:S02]  /*0970*/  SEL R6, R22, R27, !P2 ;  /* 0x0000001b16067207 */ /* 0x000fe40005000000 */
[----:B------:R-:W-:-:S05]  /*0980*/  SEL R7, R12, R7, !P2 ;  /* 0x000000070c077207 */ /* 0x000fca0005000000 */
[----:B------:R-:W-:Y:S01]  /*0990*/  STG.E.128 desc[UR4][R20.64], R4 ;  /* 0x0000000414007986 */ /* 0x000fe2000c101d04 */
[----:B--2---:R-:W-:Y:S02]  /*09a0*/  @P1 SEL R8, R16, RZ, P0 ;  /* 0x000000ff10081207 */ /* 0x004fe40000000000 */
[----:B------:R-:W-:Y:S02]  /*09b0*/  @P1 SEL R9, R17, RZ, P0 ;  /* 0x000000ff11091207 */ /* 0x000fe40000000000 */
[----:B------:R-:W-:Y:S02]  /*09c0*/  @P1 SEL R10, R18, RZ, P0 ;  /* 0x000000ff120a1207 */ /* 0x000fe40000000000 */
[----:B------:R-:W-:-:S05]  /*09d0*/  @P1 SEL R11, R19, RZ, P0 ;  /* 0x000000ff130b1207 */ /* 0x000fca0000000000 */
[----:B------:R-:W-:Y:S01]  /*09e0*/  STG.E.128 desc[UR4][R20.64+0x800], R8 ;  /* 0x0008000814007986 */ /* 0x000fe2000c101d04 */
[----:B------:R-:W-:Y:S05]  /*09f0*/  EXIT ;  /* 0x000000000000794d */ /* 0x000fea0003800000 */
.L_x_0:
[----:B------:R-:W-:-:S00]  /*0a00*/  BRA `(.L_x_0) ;  /* 0xfffffffc00fc7947 */ /* 0x000fc0000383ffff */
[----:B------:R-:W-:-:S00]  /*0a10*/  NOP ;  /* 0x0000000000007918 */ /* 0x000fc00000000000 */
        /* <DEDUP_REMOVED lines=14> */
.L_x_1:


//--------------------- .nv.constant0.triton_poi_fused_cat_9 --------------------------
	.section	.nv.constant0.triton_poi_fused_cat_9,"a",@progbits
	.sectionflags	@""
	.align	4
.nv.constant0.triton_poi_fused_cat_9:
	.zero		564
